//
// Generated by NVIDIA NVVM Compiler
//
// Compiler Build ID: CL-36424714
// Cuda compilation tools, release 13.0, V13.0.88
// Based on NVVM 20.0.0
//

.version 9.0
.target sm_100
.address_size 64

	// .globl	_Z4mmulPKfS0_Pfi
// _ZZ4mmulPKfS0_PfiE2As has been demoted
// _ZZ4mmulPKfS0_PfiE2Bs has been demoted

.visible .entry _Z4mmulPKfS0_Pfi(
	.param .u64 .ptr .align 1 _Z4mmulPKfS0_Pfi_param_0,
	.param .u64 .ptr .align 1 _Z4mmulPKfS0_Pfi_param_1,
	.param .u64 .ptr .align 1 _Z4mmulPKfS0_Pfi_param_2,
	.param .u32 _Z4mmulPKfS0_Pfi_param_3
)
{
	.reg .pred 	%p<10>;
	.reg .b32 	%r<65>;
	.reg .b32 	%f<143>;
	.reg .b64 	%rd<54>;
	// demoted variable
	.shared .align 4 .b8 _ZZ4mmulPKfS0_PfiE2As[16];
	// demoted variable
	.shared .align 4 .b8 _ZZ4mmulPKfS0_PfiE2Bs[16];
	ld.param.u64 	%rd4, [_Z4mmulPKfS0_Pfi_param_0];
	ld.param.u64 	%rd5, [_Z4mmulPKfS0_Pfi_param_1];
	ld.param.u64 	%rd3, [_Z4mmulPKfS0_Pfi_param_2];
	ld.param.u32 	%r25, [_Z4mmulPKfS0_Pfi_param_3];
	cvta.to.global.u64 	%rd1, %rd5;
	cvta.to.global.u64 	%rd2, %rd4;
	mov.u32 	%r1, %tid.x;
	mov.u32 	%r26, %ntid.x;
	mov.u32 	%r27, %ctaid.x;
	mad.lo.s32 	%r2, %r26, %r27, %r1;
	mov.u32 	%r3, %tid.y;
	mov.u32 	%r28, %ntid.y;
	mov.u32 	%r29, %ctaid.y;
	mad.lo.s32 	%r30, %r28, %r29, %r3;
	max.s32 	%r31, %r2, %r30;
	setp.ge.s32 	%p1, %r31, %r25;
	@%p1 bra 	$L__BB0_14;
	shr.u32 	%r5, %r25, 1;
	setp.lt.u32 	%p2, %r25, 2;
	mov.f32 	%f142, 0f00000000;
	@%p2 bra 	$L__BB0_13;
	mad.lo.s32 	%r6, %r25, %r30, %r1;
	shl.b32 	%r33, %r3, 3;
	mov.u32 	%r34, _ZZ4mmulPKfS0_PfiE2As;
	add.s32 	%r7, %r34, %r33;
	shl.b32 	%r35, %r1, 2;
	add.s32 	%r8, %r7, %r35;
	mov.u32 	%r36, _ZZ4mmulPKfS0_PfiE2Bs;
	add.s32 	%r10, %r36, %r35;
	add.s32 	%r9, %r10, %r33;
	add.s32 	%r37, %r5, -1;
	and.b32  	%r11, %r5, 7;
	setp.lt.u32 	%p3, %r37, 7;
	mov.f32 	%f142, 0f00000000;
	mov.b32 	%r63, 0;
	@%p3 bra 	$L__BB0_5;
	and.b32  	%r63, %r5, 1073741816;
	and.b32  	%r39, %r5, 1073741816;
	neg.s32 	%r61, %r39;
	add.s32 	%r60, %r6, 8;
	mov.f32 	%f142, 0f00000000;
$L__BB0_4:
	.pragma "nounroll";
	add.s32 	%r40, %r60, -8;
	mul.wide.u32 	%rd6, %r40, 4;
	add.s64 	%rd7, %rd2, %rd6;
	ld.global.f32 	%f17, [%rd7];
	st.shared.f32 	[%r8], %f17;
	add.s64 	%rd8, %rd1, %rd6;
	ld.global.f32 	%f18, [%rd8];
	st.shared.f32 	[%r9], %f18;
	bar.sync 	0;
	ld.shared.f32 	%f19, [%r7];
	ld.shared.f32 	%f20, [%r10];
	fma.rn.f32 	%f21, %f19, %f20, %f142;
	ld.shared.f32 	%f22, [%r7+4];
	ld.shared.f32 	%f23, [%r10+8];
	fma.rn.f32 	%f24, %f22, %f23, %f21;
	bar.sync 	0;
	add.s32 	%r41, %r60, -6;
	mul.wide.u32 	%rd9, %r41, 4;
	add.s64 	%rd10, %rd2, %rd9;
	ld.global.f32 	%f25, [%rd10];
	st.shared.f32 	[%r8], %f25;
	add.s64 	%rd11, %rd1, %rd9;
	ld.global.f32 	%f26, [%rd11];
	st.shared.f32 	[%r9], %f26;
	bar.sync 	0;
	ld.shared.f32 	%f27, [%r7];
	ld.shared.f32 	%f28, [%r10];
	fma.rn.f32 	%f29, %f27, %f28, %f24;
	ld.shared.f32 	%f30, [%r7+4];
	ld.shared.f32 	%f31, [%r10+8];
	fma.rn.f32 	%f32, %f30, %f31, %f29;
	bar.sync 	0;
	add.s32 	%r42, %r60, -4;
	mul.wide.u32 	%rd12, %r42, 4;
	add.s64 	%rd13, %rd2, %rd12;
	ld.global.f32 	%f33, [%rd13];
	st.shared.f32 	[%r8], %f33;
	add.s64 	%rd14, %rd1, %rd12;
	ld.global.f32 	%f34, [%rd14];
	st.shared.f32 	[%r9], %f34;
	bar.sync 	0;
	ld.shared.f32 	%f35, [%r7];
	ld.shared.f32 	%f36, [%r10];
	fma.rn.f32 	%f37, %f35, %f36, %f32;
	ld.shared.f32 	%f38, [%r7+4];
	ld.shared.f32 	%f39, [%r10+8];
	fma.rn.f32 	%f40, %f38, %f39, %f37;
	bar.sync 	0;
	add.s32 	%r43, %r60, -2;
	mul.wide.u32 	%rd15, %r43, 4;
	add.s64 	%rd16, %rd2, %rd15;
	ld.global.f32 	%f41, [%rd16];
	st.shared.f32 	[%r8], %f41;
	add.s64 	%rd17, %rd1, %rd15;
	ld.global.f32 	%f42, [%rd17];
	st.shared.f32 	[%r9], %f42;
	bar.sync 	0;
	ld.shared.f32 	%f43, [%r7];
	ld.shared.f32 	%f44, [%r10];
	fma.rn.f32 	%f45, %f43, %f44, %f40;
	ld.shared.f32 	%f46, [%r7+4];
	ld.shared.f32 	%f47, [%r10+8];
	fma.rn.f32 	%f48, %f46, %f47, %f45;
	bar.sync 	0;
	add.s32 	%r44, %r60, 6;
	mul.wide.u32 	%rd18, %r60, 4;
	add.s64 	%rd19, %rd2, %rd18;
	ld.global.f32 	%f49, [%rd19];
	st.shared.f32 	[%r8], %f49;
	add.s64 	%rd20, %rd1, %rd18;
	ld.global.f32 	%f50, [%rd20];
	st.shared.f32 	[%r9], %f50;
	bar.sync 	0;
	ld.shared.f32 	%f51, [%r7];
	ld.shared.f32 	%f52, [%r10];
	fma.rn.f32 	%f53, %f51, %f52, %f48;
	ld.shared.f32 	%f54, [%r7+4];
	ld.shared.f32 	%f55, [%r10+8];
	fma.rn.f32 	%f56, %f54, %f55, %f53;
	bar.sync 	0;
	add.s32 	%r45, %r60, 2;
	mul.wide.u32 	%rd21, %r45, 4;
	add.s64 	%rd22, %rd2, %rd21;
	ld.global.f32 	%f57, [%rd22];
	st.shared.f32 	[%r8], %f57;
	add.s64 	%rd23, %rd1, %rd21;
	ld.global.f32 	%f58, [%rd23];
	st.shared.f32 	[%r9], %f58;
	bar.sync 	0;
	ld.shared.f32 	%f59, [%r7];
	ld.shared.f32 	%f60, [%r10];
	fma.rn.f32 	%f61, %f59, %f60, %f56;
	ld.shared.f32 	%f62, [%r7+4];
	ld.shared.f32 	%f63, [%r10+8];
	fma.rn.f32 	%f64, %f62, %f63, %f61;
	bar.sync 	0;
	add.s32 	%r46, %r60, 4;
	mul.wide.u32 	%rd24, %r46, 4;
	add.s64 	%rd25, %rd2, %rd24;
	ld.global.f32 	%f65, [%rd25];
	st.shared.f32 	[%r8], %f65;
	add.s64 	%rd26, %rd1, %rd24;
	ld.global.f32 	%f66, [%rd26];
	st.shared.f32 	[%r9], %f66;
	bar.sync 	0;
	ld.shared.f32 	%f67, [%r7];
	ld.shared.f32 	%f68, [%r10];
	fma.rn.f32 	%f69, %f67, %f68, %f64;
	ld.shared.f32 	%f70, [%r7+4];
	ld.shared.f32 	%f71, [%r10+8];
	fma.rn.f32 	%f72, %f70, %f71, %f69;
	bar.sync 	0;
	mul.wide.u32 	%rd27, %r44, 4;
	add.s64 	%rd28, %rd2, %rd27;
	ld.global.f32 	%f73, [%rd28];
	st.shared.f32 	[%r8], %f73;
	add.s64 	%rd29, %rd1, %rd27;
	ld.global.f32 	%f74, [%rd29];
	st.shared.f32 	[%r9], %f74;
	bar.sync 	0;
	ld.shared.f32 	%f75, [%r7];
	ld.shared.f32 	%f76, [%r10];
	fma.rn.f32 	%f77, %f75, %f76, %f72;
	ld.shared.f32 	%f78, [%r7+4];
	ld.shared.f32 	%f79, [%r10+8];
	fma.rn.f32 	%f142, %f78, %f79, %f77;
	bar.sync 	0;
	add.s32 	%r61, %r61, 8;
	add.s32 	%r60, %r60, 16;
	setp.ne.s32 	%p4, %r61, 0;
	@%p4 bra 	$L__BB0_4;
$L__BB0_5:
	setp.eq.s32 	%p5, %r11, 0;
	@%p5 bra 	$L__BB0_13;
	setp.lt.u32 	%p6, %r11, 4;
	@%p6 bra 	$L__BB0_8;
	shl.b32 	%r47, %r63, 1;
	add.s32 	%r48, %r6, %r47;
	mul.wide.u32 	%rd30, %r48, 4;
	add.s64 	%rd31, %rd2, %rd30;
	ld.global.f32 	%f81, [%rd31];
	st.shared.f32 	[%r8], %f81;
	add.s64 	%rd32, %rd1, %rd30;
	ld.global.f32 	%f82, [%rd32];
	st.shared.f32 	[%r9], %f82;
	bar.sync 	0;
	ld.shared.f32 	%f83, [%r7];
	ld.shared.f32 	%f84, [%r10];
	fma.rn.f32 	%f85, %f83, %f84, %f142;
	ld.shared.f32 	%f86, [%r7+4];
	ld.shared.f32 	%f87, [%r10+8];
	fma.rn.f32 	%f88, %f86, %f87, %f85;
	bar.sync 	0;
	add.s32 	%r49, %r48, 2;
	mul.wide.u32 	%rd33, %r49, 4;
	add.s64 	%rd34, %rd2, %rd33;
	ld.global.f32 	%f89, [%rd34];
	st.shared.f32 	[%r8], %f89;
	add.s64 	%rd35, %rd1, %rd33;
	ld.global.f32 	%f90, [%rd35];
	st.shared.f32 	[%r9], %f90;
	bar.sync 	0;
	ld.shared.f32 	%f91, [%r7];
	ld.shared.f32 	%f92, [%r10];
	fma.rn.f32 	%f93, %f91, %f92, %f88;
	ld.shared.f32 	%f94, [%r7+4];
	ld.shared.f32 	%f95, [%r10+8];
	fma.rn.f32 	%f96, %f94, %f95, %f93;
	bar.sync 	0;
	add.s32 	%r50, %r48, 4;
	mul.wide.u32 	%rd36, %r50, 4;
	add.s64 	%rd37, %rd2, %rd36;
	ld.global.f32 	%f97, [%rd37];
	st.shared.f32 	[%r8], %f97;
	add.s64 	%rd38, %rd1, %rd36;
	ld.global.f32 	%f98, [%rd38];
	st.shared.f32 	[%r9], %f98;
	bar.sync 	0;
	ld.shared.f32 	%f99, [%r7];
	ld.shared.f32 	%f100, [%r10];
	fma.rn.f32 	%f101, %f99, %f100, %f96;
	ld.shared.f32 	%f102, [%r7+4];
	ld.shared.f32 	%f103, [%r10+8];
	fma.rn.f32 	%f104, %f102, %f103, %f101;
	bar.sync 	0;
	add.s32 	%r51, %r48, 6;
	mul.wide.u32 	%rd39, %r51, 4;
	add.s64 	%rd40, %rd2, %rd39;
	ld.global.f32 	%f105, [%rd40];
	st.shared.f32 	[%r8], %f105;
	add.s64 	%rd41, %rd1, %rd39;
	ld.global.f32 	%f106, [%rd41];
	st.shared.f32 	[%r9], %f106;
	bar.sync 	0;
	ld.shared.f32 	%f107, [%r7];
	ld.shared.f32 	%f108, [%r10];
	fma.rn.f32 	%f109, %f107, %f108, %f104;
	ld.shared.f32 	%f110, [%r7+4];
	ld.shared.f32 	%f111, [%r10+8];
	fma.rn.f32 	%f142, %f110, %f111, %f109;
	bar.sync 	0;
	add.s32 	%r63, %r63, 4;
$L__BB0_8:
	and.b32  	%r52, %r5, 3;
	setp.eq.s32 	%p7, %r52, 0;
	@%p7 bra 	$L__BB0_13;
	setp.eq.s32 	%p8, %r52, 1;
	@%p8 bra 	$L__BB0_11;
	shl.b32 	%r53, %r63, 1;
	add.s32 	%r54, %r6, %r53;
	mul.wide.u32 	%rd42, %r54, 4;
	add.s64 	%rd43, %rd2, %rd42;
	ld.global.f32 	%f113, [%rd43];
	st.shared.f32 	[%r8], %f113;
	add.s64 	%rd44, %rd1, %rd42;
	ld.global.f32 	%f114, [%rd44];
	st.shared.f32 	[%r9], %f114;
	bar.sync 	0;
	ld.shared.f32 	%f115, [%r7];
	ld.shared.f32 	%f116, [%r10];
	fma.rn.f32 	%f117, %f115, %f116, %f142;
	ld.shared.f32 	%f118, [%r7+4];
	ld.shared.f32 	%f119, [%r10+8];
	fma.rn.f32 	%f120, %f118, %f119, %f117;
	bar.sync 	0;
	add.s32 	%r55, %r54, 2;
	mul.wide.u32 	%rd45, %r55, 4;
	add.s64 	%rd46, %rd2, %rd45;
	ld.global.f32 	%f121, [%rd46];
	st.shared.f32 	[%r8], %f121;
	add.s64 	%rd47, %rd1, %rd45;
	ld.global.f32 	%f122, [%rd47];
	st.shared.f32 	[%r9], %f122;
	bar.sync 	0;
	ld.shared.f32 	%f123, [%r7];
	ld.shared.f32 	%f124, [%r10];
	fma.rn.f32 	%f125, %f123, %f124, %f120;
	ld.shared.f32 	%f126, [%r7+4];
	ld.shared.f32 	%f127, [%r10+8];
	fma.rn.f32 	%f142, %f126, %f127, %f125;
	bar.sync 	0;
	add.s32 	%r63, %r63, 2;
$L__BB0_11:
	and.b32  	%r56, %r25, 2;
	setp.eq.s32 	%p9, %r56, 0;
	@%p9 bra 	$L__BB0_13;
	shl.b32 	%r57, %r63, 1;
	add.s32 	%r58, %r6, %r57;
	mul.wide.u32 	%rd48, %r58, 4;
	add.s64 	%rd49, %rd2, %rd48;
	ld.global.f32 	%f128, [%rd49];
	st.shared.f32 	[%r8], %f128;
	add.s64 	%rd50, %rd1, %rd48;
	ld.global.f32 	%f129, [%rd50];
	st.shared.f32 	[%r9], %f129;
	bar.sync 	0;
	ld.shared.f32 	%f130, [%r7];
	ld.shared.f32 	%f131, [%r10];
	fma.rn.f32 	%f132, %f130, %f131, %f142;
	ld.shared.f32 	%f133, [%r7+4];
	ld.shared.f32 	%f134, [%r10+8];
	fma.rn.f32 	%f142, %f133, %f134, %f132;
	bar.sync 	0;
$L__BB0_13:
	mad.lo.s32 	%r59, %r25, %r30, %r2;
	cvta.to.global.u64 	%rd51, %rd3;
	mul.wide.s32 	%rd52, %r59, 4;
	add.s64 	%rd53, %rd51, %rd52;
	st.global.f32 	[%rd53], %f142;
$L__BB0_14:
	ret;

}


// ===== COMPILED SASS (sm_100) =====

	.target	sm_100

	.elftype	@"ET_EXEC"


//--------------------- .note.nv.tkinfo           --------------------------
	.section	.note.nv.tkinfo,"",@"SHT_NOTE"
	.sectionflags	@"SHF_NOTE_NV_TKINFO"
	.tkinfo
        /*0018*/ 	.word	0x00000002
        /*0030*/ 	.string	""
        /*0030*/ 	.string	"ptxas"
        /*0030*/ 	.string	"Cuda compilation tools, release 13.0, V13.0.88"
        /*0030*/ 	.string	"Build cuda_13.0.r13.0/compiler.36424714_0"
        /*0030*/ 	.string	"-arch sm_100 -m 64 "



//--------------------- .note.nv.cuinfo           --------------------------
	.section	.note.nv.cuinfo,"",@"SHT_NOTE"
	.sectionflags	@"SHF_NOTE_NV_CUINFO"
        /*0018*/ 	.short	0x0002
        /*001a*/ 	.short	0x0064
        /*001c*/ 	.short	0x0082
	.zero		2


//--------------------- .nv.info                  --------------------------
	.section	.nv.info,"",@"SHT_CUDA_INFO"
	.align	4


	//----- nvinfo : EIATTR_REGCOUNT
	.align		4
        /*0000*/ 	.byte	0x04, 0x2f
        /*0002*/ 	.short	(.L_1 - .L_0)
	.align		4
.L_0:
        /*0004*/ 	.word	index@(_Z4mmulPKfS0_Pfi)
        /*0008*/ 	.word	0x00000020


	//----- nvinfo : EIATTR_FRAME_SIZE
	.align		4
.L_1:
        /*000c*/ 	.byte	0x04, 0x11
        /*000e*/ 	.short	(.L_3 - .L_2)
	.align		4
.L_2:
        /*0010*/ 	.word	index@(_Z4mmulPKfS0_Pfi)
        /*0014*/ 	.word	0x00000000


	//----- nvinfo : EIATTR_MIN_STACK_SIZE
	.align		4
.L_3:
        /*0018*/ 	.byte	0x04, 0x12
        /*001a*/ 	.short	(.L_5 - .L_4)
	.align		4
.L_4:
        /*001c*/ 	.word	index@(_Z4mmulPKfS0_Pfi)
        /*0020*/ 	.word	0x00000000
.L_5:


//--------------------- .nv.compat                --------------------------
	.section	.nv.compat,"",@"SHT_CUDA_COMPAT_INFO"
	.align	4
        /*0000*/ 	.byte	0x02, 0x09, 0x00, 0x00, 0x02, 0x02, 0x01, 0x00, 0x02, 0x05, 0x05, 0x00, 0x03, 0x07, 0x01, 0x01
        /*0010*/ 	.byte	0x02, 0x03, 0x00, 0x00, 0x02, 0x06, 0x01, 0x00, 0x04, 0x0b, 0x08, 0x00, 0x09, 0x00, 0x00, 0x00
        /*0020*/ 	.byte	0x00, 0x00, 0x00, 0x00


//--------------------- .nv.info._Z4mmulPKfS0_Pfi --------------------------
	.section	.nv.info._Z4mmulPKfS0_Pfi,"",@"SHT_CUDA_INFO"
	.sectionflags	@""
	.align	4


	//----- nvinfo : EIATTR_CUDA_API_VERSION
	.align		4
        /*0000*/ 	.byte	0x04, 0x37
        /*0002*/ 	.short	(.L_7 - .L_6)
.L_6:
        /*0004*/ 	.word	0x00000082


	//----- nvinfo : EIATTR_KPARAM_INFO
	.align		4
.L_7:
        /*0008*/ 	.byte	0x04, 0x17
        /*000a*/ 	.short	(.L_9 - .L_8)
.L_8:
        /*000c*/ 	.word	0x00000000
        /*0010*/ 	.short	0x0003
        /*0012*/ 	.short	0x0018
        /*0014*/ 	.byte	0x00, 0xf0, 0x11, 0x00


	//----- nvinfo : EIATTR_KPARAM_INFO
	.align		4
.L_9:
        /*0018*/ 	.byte	0x04, 0x17
        /*001a*/ 	.short	(.L_11 - .L_10)
.L_10:
        /*001c*/ 	.word	0x00000000
        /*0020*/ 	.short	0x0002
        /*0022*/ 	.short	0x0010
        /*0024*/ 	.byte	0x00, 0xf5, 0x21, 0x00


	//----- nvinfo : EIATTR_KPARAM_INFO
	.align		4
.L_11:
        /*0028*/ 	.byte	0x04, 0x17
        /*002a*/ 	.short	(.L_13 - .L_12)
.L_12:
        /*002c*/ 	.word	0x00000000
        /*0030*/ 	.short	0x0001
        /*0032*/ 	.short	0x0008
        /*0034*/ 	.byte	0x00, 0xf5, 0x21, 0x00


	//----- nvinfo : EIATTR_KPARAM_INFO
	.align		4
.L_13:
        /*0038*/ 	.byte	0x04, 0x17
        /*003a*/ 	.short	(.L_15 - .L_14)
.L_14:
        /*003c*/ 	.word	0x00000000
        /*0040*/ 	.short	0x0000
        /*0042*/ 	.short	0x0000
        /*0044*/ 	.byte	0x00, 0xf5, 0x21, 0x00


	//----- nvinfo : EIATTR_SPARSE_MMA_MASK
	.align		4
.L_15:
        /*0048*/ 	.byte	0x03, 0x50
        /*004a*/ 	.short	0x0000


	//----- nvinfo : EIATTR_MAXREG_COUNT
	.align		4
        /*004c*/ 	.byte	0x03, 0x1b
        /*004e*/ 	.short	0x00ff


	//----- nvinfo : EIATTR_NUM_BARRIERS
	.align		4
        /*0050*/ 	.byte	0x02, 0x4c
        /*0052*/ 	.byte	0x01
	.zero		1


	//----- nvinfo : EIATTR_MERCURY_ISA_VERSION
	.align		4
        /*0054*/ 	.byte	0x03, 0x5f
        /*0056*/ 	.short	0x0101


	//----- nvinfo : EIATTR_VRC_CTA_INIT_COUNT
	.align		4
        /*0058*/ 	.byte	0x02, 0x4a
	.zero		1
	.zero		1


	//----- nvinfo : EIATTR_EXIT_INSTR_OFFSETS
	.align		4
        /*005c*/ 	.byte	0x04, 0x1c
        /*005e*/ 	.short	(.L_17 - .L_16)


	//   ....[0]....
.L_16:
        /*0060*/ 	.word	0x000000c0


	//   ....[1]....
        /*0064*/ 	.word	0x00001140


	//----- nvinfo : EIATTR_CBANK_PARAM_SIZE
	.align		4
.L_17:
        /*0068*/ 	.byte	0x03, 0x19
        /*006a*/ 	.short	0x001c


	//----- nvinfo : EIATTR_PARAM_CBANK
	.align		4
        /*006c*/ 	.byte	0x04, 0x0a
        /*006e*/ 	.short	(.L_19 - .L_18)
	.align		4
.L_18:
        /*0070*/ 	.word	index@(.nv.constant0._Z4mmulPKfS0_Pfi)
        /*0074*/ 	.short	0x0380
        /*0076*/ 	.short	0x001c


	//----- nvinfo : EIATTR_SW_WAR
	.align		4
.L_19:
        /*0078*/ 	.byte	0x04, 0x36
        /*007a*/ 	.short	(.L_21 - .L_20)
.L_20:
        /*007c*/ 	.word	0x00000008
.L_21:


//--------------------- .nv.callgraph             --------------------------
	.section	.nv.callgraph,"",@"SHT_CUDA_CALLGRAPH"
	.align	4
	.sectionentsize	8
	.align		4
        /*0000*/ 	.word	0x00000000
	.align		4
        /*0004*/ 	.word	0xffffffff
	.align		4
        /*0008*/ 	.word	0x00000000
	.align		4
        /*000c*/ 	.word	0xfffffffe
	.align		4
        /*0010*/ 	.word	0x00000000
	.align		4
        /*0014*/ 	.word	0xfffffffd
	.align		4
        /*0018*/ 	.word	0x00000000
	.align		4
        /*001c*/ 	.word	0xfffffffc


//--------------------- .text._Z4mmulPKfS0_Pfi    --------------------------
	.section	.text._Z4mmulPKfS0_Pfi,"ax",@progbits
	.align	128
        .global         _Z4mmulPKfS0_Pfi
        .type           _Z4mmulPKfS0_Pfi,@function
        .size           _Z4mmulPKfS0_Pfi,(.L_x_6 - _Z4mmulPKfS0_Pfi)
        .other          _Z4mmulPKfS0_Pfi,@"STO_CUDA_ENTRY STV_DEFAULT"
_Z4mmulPKfS0_Pfi:
.text._Z4mmulPKfS0_Pfi:
[----:B------:R-:W-:Y:S01]  /*0000*/  LDC R1, c[0x0][0x37c] ;  /* 0x0000df00ff017b82 */ /* 0x000fe20000000800 */
[----:B------:R-:W0:Y:S01]  /*0010*/  S2R R8, SR_TID.X ;  /* 0x0000000000087919 */ /* 0x000e220000002100 */
[----:B------:R-:W0:Y:S01]  /*0020*/  LDCU UR4, c[0x0][0x360] ;  /* 0x00006c00ff0477ac */ /* 0x000e220008000800 */
[----:B------:R-:W0:Y:S01]  /*0030*/  S2R R3, SR_CTAID.X ;  /* 0x0000000000037919 */ /* 0x000e220000002500 */
[----:B------:R-:W1:Y:S01]  /*0040*/  LDCU UR5, c[0x0][0x364] ;  /* 0x00006c80ff0577ac */ /* 0x000e620008000800 */
[----:B------:R-:W1:Y:S01]  /*0050*/  S2R R11, SR_TID.Y ;  /* 0x00000000000b7919 */ /* 0x000e620000002200 */
[----:B------:R-:W2:Y:S01]  /*0060*/  LDCU UR12, c[0x0][0x398] ;  /* 0x00007300ff0c77ac */ /* 0x000ea20008000800 */
[----:B------:R-:W1:Y:S01]  /*0070*/  S2R R2, SR_CTAID.Y ;  /* 0x0000000000027919 */ /* 0x000e620000002600 */
[----:B0-----:R-:W-:Y:S02]  /*0080*/  IMAD R0, R3, UR4, R8 ;  /* 0x0000000403007c24 */ /* 0x001fe4000f8e0208 */
[----:B-1----:R-:W-:-:S05]  /*0090*/  IMAD R3, R2, UR5, R11 ;  /* 0x0000000502037c24 */ /* 0x002fca000f8e020b */
[----:B------:R-:W-:-:S04]  /*00a0*/  VIMNMX R2, PT, PT, R0, R3, !PT ;  /* 0x0000000300027248 */ /* 0x000fc80007fe0100 */
[----:B--2---:R-:W-:-:S13]  /*00b0*/  ISETP.GE.AND P0, PT, R2, UR12, PT ;  /* 0x0000000c02007c0c */ /* 0x004fda000bf06270 */
[----:B------:R-:W-:Y:S05]  /*00c0*/  @P0 EXIT ;  /* 0x000000000000094d */ /* 0x000fea0003800000 */
[----:B------:R-:W-:Y:S01]  /*00d0*/  UISETP.GE.U32.AND UP0, UPT, UR12, 0x2, UPT ;  /* 0x000000020c00788c */ /* 0x000fe2000bf06070 */
[----:B------:R-:W-:Y:S01]  /*00e0*/  HFMA2 R9, -RZ, RZ, 0, 0 ;  /* 0x00000000ff097431 */ /* 0x000fe200000001ff */
[----:B------:R-:W0:Y:S07]  /*00f0*/  LDCU.64 UR10, c[0x0][0x358] ;  /* 0x00006b00ff0a77ac */ /* 0x000e2e0008000a00 */
[----:B------:R-:W-:Y:S05]  /*0100*/  BRA.U !UP0, `(.L_x_0) ;  /* 0x0000000d08fc7547 */ /* 0x000fea000b800000 */
[----:B------:R-:W1:Y:S01]  /*0110*/  S2UR UR6, SR_CgaCtaId ;  /* 0x00000000000679c3 */ /* 0x000e620000008800 */
[----:B------:R-:W-:Y:S02]  /*0120*/  USHF.R.U32.HI UR4, URZ, 0x1, UR12 ;  /* 0x00000001ff047899 */ /* 0x000fe4000801160c */
[----:B------:R-:W-:Y:S01]  /*0130*/  IMAD R4, R3, UR12, R8 ;  /* 0x0000000c03047c24 */ /* 0x000fe2000f8e0208 */
[----:B------:R-:W-:Y:S01]  /*0140*/  UMOV UR5, 0x400 ;  /* 0x0000040000057882 */ /* 0x000fe20000000000 */
[----:B------:R-:W-:Y:S01]  /*0150*/  MOV R9, RZ ;  /* 0x000000ff00097202 */ /* 0x000fe20000000f00 */
[----:B------:R-:W-:Y:S01]  /*0160*/  UIADD3 UR8, UPT, UPT, UR4, -0x1, URZ ;  /* 0xffffffff04087890 */ /* 0x000fe2000fffe0ff */
[----:B------:R-:W-:Y:S01]  /*0170*/  MOV R7, RZ ;  /* 0x000000ff00077202 */ /* 0x000fe20000000f00 */
[----:B------:R-:W-:Y:S02]  /*0180*/  ULOP3.LUT UR9, UR4, 0x7, URZ, 0xc0, !UPT ;  /* 0x0000000704097892 */ /* 0x000fe4000f8ec0ff */
[----:B------:R-:W-:-:S02]  /*0190*/  UISETP.GE.U32.AND UP1, UPT, UR8, 0x7, UPT ;  /* 0x000000070800788c */ /* 0x000fc4000bf26070 */
[----:B------:R-:W-:Y:S02]  /*01a0*/  UISETP.NE.AND UP0, UPT, UR9, URZ, UPT ;  /* 0x000000ff0900728c */ /* 0x000fe4000bf05270 */
[----:B-1----:R-:W-:Y:S02]  /*01b0*/  ULEA UR7, UR6, UR5, 0x18 ;  /* 0x0000000506077291 */ /* 0x002fe4000f8ec0ff */
[----:B------:R-:W-:-:S04]  /*01c0*/  UIADD3 UR5, UPT, UPT, UR5, 0x10, URZ ;  /* 0x0000001005057890 */ /* 0x000fc8000fffe0ff */
[----:B------:R-:W-:Y:S01]  /*01d0*/  ULEA UR5, UR6, UR5, 0x18 ;  /* 0x0000000506057291 */ /* 0x000fe2000f8ec0ff */
[----:B------:R-:W-:-:S05]  /*01e0*/  LEA R5, R11, UR7, 0x3 ;  /* 0x000000070b057c11 */ /* 0x000fca000f8e18ff */
[C---:B------:R-:W-:Y:S02]  /*01f0*/  LEA R6, R8.reuse, UR5, 0x2 ;  /* 0x0000000508067c11 */ /* 0x040fe4000f8e10ff */
[----:B------:R-:W-:Y:S02]  /*0200*/  LEA R8, R8, R5, 0x2 ;  /* 0x0000000508087211 */ /* 0x000fe400078e10ff */
[----:B------:R-:W-:Y:S01]  /*0210*/  LEA R2, R11, R6, 0x3 ;  /* 0x000000060b027211 */ /* 0x000fe200078e18ff */
[----:B------:R-:W-:Y:S06]  /*0220*/  BRA.U !UP1, `(.L_x_1) ;  /* 0x0000000509e87547 */ /* 0x000fec000b800000 */
[----:B------:R-:W1:Y:S01]  /*0230*/  LDC.64 R10, c[0x0][0x380] ;  /* 0x0000e000ff0a7b82 */ /* 0x000e620000000a00 */
[----:B------:R-:W-:Y:S01]  /*0240*/  ULOP3.LUT UR5, UR4, 0x3ffffff8, URZ, 0xc0, !UPT ;  /* 0x3ffffff804057892 */ /* 0x000fe2000f8ec0ff */
[----:B------:R-:W-:Y:S02]  /*0250*/  IADD3 R23, PT, PT, R4, 0x8, RZ ;  /* 0x0000000804177810 */ /* 0x000fe40007ffe0ff */
[----:B------:R-:W-:Y:S01]  /*0260*/  MOV R9, RZ ;  /* 0x000000ff00097202 */ /* 0x000fe20000000f00 */
[----:B------:R-:W-:Y:S02]  /*0270*/  UIADD3 UR6, UPT, UPT, -UR5, URZ, URZ ;  /* 0x000000ff05067290 */ /* 0x000fe4000fffe1ff */
[----:B------:R-:W-:Y:S01]  /*0280*/  MOV R7, UR5 ;  /* 0x0000000500077c02 */ /* 0x000fe20008000f00 */
[----:B------:R-:W2:Y:S09]  /*0290*/  LDC.64 R12, c[0x0][0x388] ;  /* 0x0000e200ff0c7b82 */ /* 0x000eb20000000a00 */
.L_x_2:
[----:B------:R-:W-:-:S05]  /*02a0*/  IADD3 R21, PT, PT, R23, -0x8, RZ ;  /* 0xfffffff817157810 */ /* 0x000fca0007ffe0ff */
[----:B-1----:R-:W-:-:S04]  /*02b0*/  IMAD.WIDE.U32 R18, R21, 0x4, R10 ;  /* 0x0000000415127825 */ /* 0x002fc800078e000a */
[----:B--2---:R-:W-:Y:S02]  /*02c0*/  IMAD.WIDE.U32 R20, R21, 0x4, R12 ;  /* 0x0000000415147825 */ /* 0x004fe400078e000c */
[----:B0-----:R-:W2:Y:S04]  /*02d0*/  LDG.E R19, desc[UR10][R18.64] ;  /* 0x0000000a12137981 */ /* 0x001ea8000c1e1900 */
[----:B------:R-:W3:Y:S01]  /*02e0*/  LDG.E R25, desc[UR10][R20.64] ;  /* 0x0000000a14197981 */ /* 0x000ee2000c1e1900 */
[----:B------:R-:W-:-:S05]  /*02f0*/  IADD3 R27, PT, PT, R23, -0x6, RZ ;  /* 0xfffffffa171b7810 */ /* 0x000fca0007ffe0ff */
[----:B------:R-:W-:-:S04]  /*0300*/  IMAD.WIDE.U32 R16, R27, 0x4, R10 ;  /* 0x000000041b107825 */ /* 0x000fc800078e000a */
[----:B------:R-:W-:Y:S01]  /*0310*/  IMAD.WIDE.U32 R26, R27, 0x4, R12 ;  /* 0x000000041b1a7825 */ /* 0x000fe200078e000c */
[----:B--2---:R-:W-:Y:S04]  /*0320*/  STS [R8], R19 ;  /* 0x0000001308007388 */ /* 0x004fe80000000800 */
[----:B---3--:R-:W-:Y:S01]  /*0330*/  STS [R2], R25 ;  /* 0x0000001902007388 */ /* 0x008fe20000000800 */
[----:B------:R-:W-:Y:S06]  /*0340*/  BAR.SYNC.DEFER_BLOCKING 0x0 ;  /* 0x0000000000007b1d */ /* 0x000fec0000010000 */
[----:B------:R-:W-:Y:S04]  /*0350*/  LDS R24, [R6] ;  /* 0x0000000006187984 */ /* 0x000fe80000000800 */
[----:B------:R-:W-:Y:S04]  /*0360*/  LDS R28, [R6+0x8] ;  /* 0x00000800061c7984 */ /* 0x000fe80000000800 */
[----:B------:R-:W0:Y:S01]  /*0370*/  LDS.64 R14, [R5] ;  /* 0x00000000050e7984 */ /* 0x000e220000000a00 */
[----:B------:R-:W-:Y:S06]  /*0380*/  BAR.SYNC.DEFER_BLOCKING 0x0 ;  /* 0x0000000000007b1d */ /* 0x000fec0000010000 */
[----:B------:R-:W2:Y:S04]  /*0390*/  LDG.E R17, desc[UR10][R16.64] ;  /* 0x0000000a10117981 */ /* 0x000ea8000c1e1900 */
[----:B------:R-:W3:Y:S01]  /*03a0*/  LDG.E R27, desc[UR10][R26.64] ;  /* 0x0000000a1a1b7981 */ /* 0x000ee2000c1e1900 */
[----:B------:R-:W-:-:S05]  /*03b0*/  IADD3 R29, PT, PT, R23, -0x4, RZ ;  /* 0xfffffffc171d7810 */ /* 0x000fca0007ffe0ff */
[C---:B------:R-:W-:Y:S01]  /*03c0*/  IMAD.WIDE.U32 R20, R29.reuse, 0x4, R10 ;  /* 0x000000041d147825 */ /* 0x040fe200078e000a */
[----:B--2---:R1:W-:Y:S04]  /*03d0*/  STS [R8], R17 ;  /* 0x0000001108007388 */ /* 0x0043e80000000800 */
[----:B---3--:R2:W-:Y:S01]  /*03e0*/  STS [R2], R27 ;  /* 0x0000001b02007388 */ /* 0x0085e20000000800 */
[----:B------:R-:W-:Y:S01]  /*03f0*/  BAR.SYNC.DEFER_BLOCKING 0x0 ;  /* 0x0000000000007b1d */ /* 0x000fe20000010000 */
[----:B-1----:R-:W-:-:S05]  /*0400*/  IMAD.WIDE.U32 R16, R29, 0x4, R12 ;  /* 0x000000041d107825 */ /* 0x002fca00078e000c */
[----:B------:R-:W-:Y:S04]  /*0410*/  LDS R25, [R6] ;  /* 0x0000000006197984 */ /* 0x000fe80000000800 */
[----:B------:R-:W-:Y:S04]  /*0420*/  LDS R22, [R6+0x8] ;  /* 0x0000080006167984 */ /* 0x000fe80000000800 */
[----:B------:R-:W1:Y:S01]  /*0430*/  LDS.64 R18, [R5] ;  /* 0x0000000005127984 */ /* 0x000e620000000a00 */
[----:B------:R-:W-:Y:S06]  /*0440*/  BAR.SYNC.DEFER_BLOCKING 0x0 ;  /* 0x0000000000007b1d */ /* 0x000fec0000010000 */
[----:B------:R-:W3:Y:S04]  /*0450*/  LDG.E R21, desc[UR10][R20.64] ;  /* 0x0000000a14157981 */ /* 0x000ee8000c1e1900 */
[----:B------:R-:W4:Y:S01]  /*0460*/  LDG.E R16, desc[UR10][R16.64] ;  /* 0x0000000a10107981 */ /* 0x000f22000c1e1900 */
[----:B0-----:R-:W-:Y:S01]  /*0470*/  FFMA R29, R14, R24, R9 ;  /* 0x000000180e1d7223 */ /* 0x001fe20000000009 */
[----:B------:R-:W-:-:S03]  /*0480*/  IADD3 R9, PT, PT, R23, -0x2, RZ ;  /* 0xfffffffe17097810 */ /* 0x000fc60007ffe0ff */
[----:B------:R-:W-:Y:S02]  /*0490*/  FFMA R29, R28, R15, R29 ;  /* 0x0000000f1c1d7223 */ /* 0x000fe4000000001d */
[----:B--2---:R-:W-:-:S04]  /*04a0*/  IMAD.WIDE.U32 R26, R9, 0x4, R10 ;  /* 0x00000004091a7825 */ /* 0x004fc800078e000a */
[----:B------:R-:W-:Y:S01]  /*04b0*/  IMAD.WIDE.U32 R14, R9, 0x4, R12 ;  /* 0x00000004090e7825 */ /* 0x000fe200078e000c */
[----:B---3--:R-:W-:Y:S04]  /*04c0*/  STS [R8], R21 ;  /* 0x0000001508007388 */ /* 0x008fe80000000800 */
[----:B----4-:R-:W-:Y:S01]  /*04d0*/  STS [R2], R16 ;  /* 0x0000001002007388 */ /* 0x010fe20000000800 */
[----:B------:R-:W-:Y:S06]  /*04e0*/  BAR.SYNC.DEFER_BLOCKING 0x0 ;  /* 0x0000000000007b1d */ /* 0x000fec0000010000 */
[----:B------:R-:W-:Y:S04]  /*04f0*/  LDS R9, [R6] ;  /* 0x0000000006097984 */ /* 0x000fe80000000800 */
[----:B------:R-:W-:Y:S04]  /*0500*/  LDS R20, [R6+0x8] ;  /* 0x0000080006147984 */ /* 0x000fe80000000800 */
[----:B------:R-:W0:Y:S01]  /*0510*/  LDS.64 R16, [R5] ;  /* 0x0000000005107984 */ /* 0x000e220000000a00 */
[----:B------:R-:W-:Y:S06]  /*0520*/  BAR.SYNC.DEFER_BLOCKING 0x0 ;  /* 0x0000000000007b1d */ /* 0x000fec0000010000 */
[----:B------:R-:W2:Y:S04]  /*0530*/  LDG.E R27, desc[UR10][R26.64] ;  /* 0x0000000a1a1b7981 */ /* 0x000ea8000c1e1900 */
[----:B------:R3:W4:Y:S01]  /*0540*/  LDG.E R28, desc[UR10][R14.64] ;  /* 0x0000000a0e1c7981 */ /* 0x000722000c1e1900 */
[----:B-1----:R-:W-:Y:S01]  /*0550*/  FFMA R29, R18, R25, R29 ;  /* 0x00000019121d7223 */ /* 0x002fe2000000001d */
[----:B------:R-:W-:-:S04]  /*0560*/  IMAD.WIDE.U32 R24, R23, 0x4, R10 ;  /* 0x0000000417187825 */ /* 0x000fc800078e000a */
[----:B------:R-:W-:Y:S01]  /*0570*/  FFMA R29, R22, R19, R29 ;  /* 0x00000013161d7223 */ /* 0x000fe2000000001d */
[C---:B---3--:R-:W-:Y:S01]  /*0580*/  IMAD.WIDE.U32 R14, R23.reuse, 0x4, R12 ;  /* 0x00000004170e7825 */ /* 0x048fe200078e000c */
[----:B--2---:R1:W-:Y:S04]  /*0590*/  STS [R8], R27 ;  /* 0x0000001b08007388 */ /* 0x0043e80000000800 */
[----:B----4-:R2:W-:Y:S01]  /*05a0*/  STS [R2], R28 ;  /* 0x0000001c02007388 */ /* 0x0105e20000000800 */
[----:B------:R-:W-:Y:S06]  /*05b0*/  BAR.SYNC.DEFER_BLOCKING 0x0 ;  /* 0x0000000000007b1d */ /* 0x000fec0000010000 */
[----:B------:R-:W-:Y:S04]  /*05c0*/  LDS R21, [R6] ;  /* 0x0000000006157984 */ /* 0x000fe80000000800 */
[----:B------:R-:W-:Y:S04]  /*05d0*/  LDS R22, [R6+0x8] ;  /* 0x0000080006167984 */ /* 0x000fe80000000800 */
[----:B------:R-:W3:Y:S01]  /*05e0*/  LDS.64 R18, [R5] ;  /* 0x0000000005127984 */ /* 0x000ee20000000a00 */
[----:B------:R-:W-:Y:S06]  /*05f0*/  BAR.SYNC.DEFER_BLOCKING 0x0 ;  /* 0x0000000000007b1d */ /* 0x000fec0000010000 */
[----:B------:R-:W4:Y:S04]  /*0600*/  LDG.E R25, desc[UR10][R24.64] ;  /* 0x0000000a18197981 */ /* 0x000f28000c1e1900 */
[----:B------:R-:W5:Y:S01]  /*0610*/  LDG.E R15, desc[UR10][R14.64] ;  /* 0x0000000a0e0f7981 */ /* 0x000f62000c1e1900 */
[----:B0-----:R-:W-:Y:S01]  /*0620*/  FFMA R29, R16, R9, R29 ;  /* 0x00000009101d7223 */ /* 0x001fe2000000001d */
[----:B------:R-:W-:-:S03]  /*0630*/  IADD3 R9, PT, PT, R23, 0x2, RZ ;  /* 0x0000000217097810 */ /* 0x000fc60007ffe0ff */
[----:B------:R-:W-:Y:S02]  /*0640*/  FFMA R29, R20, R17, R29 ;  /* 0x00000011141d7223 */ /* 0x000fe4000000001d */
[----:B-1----:R-:W-:-:S04]  /*0650*/  IMAD.WIDE.U32 R26, R9, 0x4, R10 ;  /* 0x00000004091a7825 */ /* 0x002fc800078e000a */
[----:B------:R-:W-:Y:S01]  /*0660*/  IMAD.WIDE.U32 R16, R9, 0x4, R12 ;  /* 0x0000000409107825 */ /* 0x000fe200078e000c */
[----:B----4-:R0:W-:Y:S04]  /*0670*/  STS [R8], R25 ;  /* 0x0000001908007388 */ /* 0x0101e80000000800 */
[----:B-----5:R-:W-:Y:S01]  /*0680*/  STS [R2], R15 ;  /* 0x0000000f02007388 */ /* 0x020fe20000000800 */
[----:B------:R-:W-:Y:S06]  /*0690*/  BAR.SYNC.DEFER_BLOCKING 0x0 ;  /* 0x0000000000007b1d */ /* 0x000fec0000010000 */
[----:B------:R-:W-:Y:S04]  /*06a0*/  LDS R9, [R6] ;  /* 0x0000000006097984 */ /* 0x000fe80000000800 */
[----:B------:R-:W-:Y:S04]  /*06b0*/  LDS R20, [R6+0x8] ;  /* 0x0000080006147984 */ /* 0x000fe80000000800 */
[----:B------:R-:W1:Y:S01]  /*06c0*/  LDS.64 R14, [R5] ;  /* 0x00000000050e7984 */ /* 0x000e620000000a00 */
[----:B------:R-:W-:Y:S06]  /*06d0*/  BAR.SYNC.DEFER_BLOCKING 0x0 ;  /* 0x0000000000007b1d */ /* 0x000fec0000010000 */
[----:B------:R-:W4:Y:S04]  /*06e0*/  LDG.E R27, desc[UR10][R26.64] ;  /* 0x0000000a1a1b7981 */ /* 0x000f28000c1e1900 */
[----:B--2---:R-:W2:Y:S01]  /*06f0*/  LDG.E R28, desc[UR10][R16.64] ;  /* 0x0000000a101c7981 */ /* 0x004ea2000c1e1900 */
[----:B---3--:R-:W-:Y:S01]  /*0700*/  FFMA R29, R18, R21, R29 ;  /* 0x00000015121d7223 */ /* 0x008fe2000000001d */
[----:B------:R-:W-:-:S03]  /*0710*/  IADD3 R21, PT, PT, R23, 0x4, RZ ;  /* 0x0000000417157810 */ /* 0x000fc60007ffe0ff */
[----:B------:R-:W-:Y:S02]  /*0720*/  FFMA R29, R22, R19, R29 ;  /* 0x00000013161d7223 */ /* 0x000fe4000000001d */
[----:B0-----:R-:W-:-:S04]  /*0730*/  IMAD.WIDE.U32 R24, R21, 0x4, R10 ;  /* 0x0000000415187825 */ /* 0x001fc800078e000a */
[----:B------:R-:W-:Y:S01]  /*0740*/  IMAD.WIDE.U32 R18, R21, 0x4, R12 ;  /* 0x0000000415127825 */ /* 0x000fe200078e000c */
[----:B----4-:R0:W-:Y:S04]  /*0750*/  STS [R8], R27 ;  /* 0x0000001b08007388 */ /* 0x0101e80000000800 */
[----:B--2---:R2:W-:Y:S01]  /*0760*/  STS [R2], R28 ;  /* 0x0000001c02007388 */ /* 0x0045e20000000800 */
[----:B------:R-:W-:Y:S06]  /*0770*/  BAR.SYNC.DEFER_BLOCKING 0x0 ;  /* 0x0000000000007b1d */ /* 0x000fec0000010000 */
[----:B------:R-:W-:Y:S04]  /*0780*/  LDS R21, [R6] ;  /* 0x0000000006157984 */ /* 0x000fe80000000800 */
[----:B------:R-:W-:Y:S04]  /*0790*/  LDS R22, [R6+0x8] ;  /* 0x0000080006167984 */ /* 0x000fe80000000800 */
[----:B------:R-:W3:Y:S01]  /*07a0*/  LDS.64 R16, [R5] ;  /* 0x0000000005107984 */ /* 0x000ee20000000a00 */
[----:B------:R-:W-:Y:S06]  /*07b0*/  BAR.SYNC.DEFER_BLOCKING 0x0 ;  /* 0x0000000000007b1d */ /* 0x000fec0000010000 */
[----:B------:R-:W4:Y:S04]  /*07c0*/  LDG.E R24, desc[UR10][R24.64] ;  /* 0x0000000a18187981 */ /* 0x000f28000c1e1900 */
[----:B------:R-:W5:Y:S01]  /*07d0*/  LDG.E R19, desc[UR10][R18.64] ;  /* 0x0000000a12137981 */ /* 0x000f62000c1e1900 */
[----:B-1----:R-:W-:Y:S01]  /*07e0*/  FFMA R9, R14, R9, R29 ;  /* 0x000000090e097223 */ /* 0x002fe2000000001d */
[----:B0-----:R-:W-:-:S03]  /*07f0*/  IADD3 R27, PT, PT, R23, 0x6, RZ ;  /* 0x00000006171b7810 */ /* 0x001fc60007ffe0ff */
[----:B------:R-:W-:Y:S02]  /*0800*/  FFMA R9, R20, R15, R9 ;  /* 0x0000000f14097223 */ /* 0x000fe40000000009 */
[----:B--2---:R-:W-:-:S04]  /*0810*/  IMAD.WIDE.U32 R28, R27, 0x4, R10 ;  /* 0x000000041b1c7825 */ /* 0x004fc800078e000a */
[----:B------:R-:W-:Y:S01]  /*0820*/  IMAD.WIDE.U32 R26, R27, 0x4, R12 ;  /* 0x000000041b1a7825 */ /* 0x000fe200078e000c */
[----:B----4-:R-:W-:Y:S04]  /*0830*/  STS [R8], R24 ;  /* 0x0000001808007388 */ /* 0x010fe80000000800 */
[----:B-----5:R-:W-:Y:S01]  /*0840*/  STS [R2], R19 ;  /* 0x0000001302007388 */ /* 0x020fe20000000800 */
[----:B------:R-:W-:Y:S06]  /*0850*/  BAR.SYNC.DEFER_BLOCKING 0x0 ;  /* 0x0000000000007b1d */ /* 0x000fec0000010000 */
[----:B------:R-:W-:Y:S04]  /*0860*/  LDS R25, [R6] ;  /* 0x0000000006197984 */ /* 0x000fe80000000800 */
[----:B------:R-:W-:Y:S04]  /*0870*/  LDS R20, [R6+0x8] ;  /* 0x0000080006147984 */ /* 0x000fe80000000800 */
[----:B------:R-:W0:Y:S01]  /*0880*/  LDS.64 R14, [R5] ;  /* 0x00000000050e7984 */ /* 0x000e220000000a00 */
[----:B------:R-:W-:Y:S06]  /*0890*/  BAR.SYNC.DEFER_BLOCKING 0x0 ;  /* 0x0000000000007b1d */ /* 0x000fec0000010000 */
[----:B------:R-:W2:Y:S04]  /*08a0*/  LDG.E R29, desc[UR10][R28.64] ;  /* 0x0000000a1c1d7981 */ /* 0x000ea8000c1e1900 */
[----:B------:R-:W4:Y:S01]  /*08b0*/  LDG.E R26, desc[UR10][R26.64] ;  /* 0x0000000a1a1a7981 */ /* 0x000f22000c1e1900 */
[----:B---3--:R-:W-:Y:S01]  /*08c0*/  FFMA R9, R16, R21, R9 ;  /* 0x0000001510097223 */ /* 0x008fe20000000009 */
[----:B------:R-:W-:Y:S01]  /*08d0*/  UIADD3 UR6, UPT, UPT, UR6, 0x8, URZ ;  /* 0x0000000806067890 */ /* 0x000fe2000fffe0ff */
[----:B------:R-:W-:-:S02]  /*08e0*/  IADD3 R23, PT, PT, R23, 0x10, RZ ;  /* 0x0000001017177810 */ /* 0x000fc40007ffe0ff */
[----:B------:R-:W-:Y:S01]  /*08f0*/  FFMA R9, R22, R17, R9 ;  /* 0x0000001116097223 */ /* 0x000fe20000000009 */
[----:B------:R-:W-:-:S03]  /*0900*/  UISETP.NE.AND UP1, UPT, UR6, URZ, UPT ;  /* 0x000000ff0600728c */ /* 0x000fc6000bf25270 */
[----:B0-----:R-:W-:-:S04]  /*0910*/  FFMA R9, R14, R25, R9 ;  /* 0x000000190e097223 */ /* 0x001fc80000000009 */
[----:B------:R-:W-:Y:S01]  /*0920*/  FFMA R9, R20, R15, R9 ;  /* 0x0000000f14097223 */ /* 0x000fe20000000009 */
[----:B--2---:R-:W-:Y:S04]  /*0930*/  STS [R8], R29 ;  /* 0x0000001d08007388 */ /* 0x004fe80000000800 */
[----:B----4-:R-:W-:Y:S01]  /*0940*/  STS [R2], R26 ;  /* 0x0000001a02007388 */ /* 0x010fe20000000800 */
[----:B------:R-:W-:Y:S06]  /*0950*/  BAR.SYNC.DEFER_BLOCKING 0x0 ;  /* 0x0000000000007b1d */ /* 0x000fec0000010000 */
[----:B------:R-:W-:Y:S04]  /*0960*/  LDS R27, [R6] ;  /* 0x00000000061b7984 */ /* 0x000fe80000000800 */
[----:B------:R-:W0:Y:S04]  /*0970*/  LDS.64 R18, [R5] ;  /* 0x0000000005127984 */ /* 0x000e280000000a00 */
[----:B------:R-:W1:Y:S01]  /*0980*/  LDS R24, [R6+0x8] ;  /* 0x0000080006187984 */ /* 0x000e620000000800 */
[----:B0-----:R-:W-:-:S04]  /*0990*/  FFMA R9, R18, R27, R9 ;  /* 0x0000001b12097223 */ /* 0x001fc80000000009 */
[----:B-1----:R-:W-:Y:S01]  /*09a0*/  FFMA R9, R24, R19, R9 ;  /* 0x0000001318097223 */ /* 0x002fe20000000009 */
[----:B------:R-:W-:Y:S06]  /*09b0*/  BAR.SYNC.DEFER_BLOCKING 0x0 ;  /* 0x0000000000007b1d */ /* 0x000fec0000010000 */
[----:B------:R-:W-:Y:S05]  /*09c0*/  BRA.U UP1, `(.L_x_2) ;  /* 0xfffffff901347547 */ /* 0x000fea000b83ffff */
.L_x_1:
[----:B------:R-:W-:Y:S05]  /*09d0*/  BRA.U !UP0, `(.L_x_0) ;  /* 0x0000000508c87547 */ /* 0x000fea000b800000 */
[----:B------:R-:W-:Y:S02]  /*09e0*/  UISETP.GE.U32.AND UP0, UPT, UR9, 0x4, UPT ;  /* 0x000000040900788c */ /* 0x000fe4000bf06070 */
[----:B------:R-:W-:-:S07]  /*09f0*/  ULOP3.LUT UP1, UR4, UR4, 0x3, URZ, 0xc0, !UPT ;  /* 0x0000000304047892 */ /* 0x000fce000f82c0ff */
[----:B------:R-:W-:Y:S05]  /*0a00*/  BRA.U !UP0, `(.L_x_3) ;  /* 0x0000000108ec7547 */ /* 0x000fea000b800000 */
[----:B------:R-:W1:Y:S01]  /*0a10*/  LDC.64 R10, c[0x0][0x380] ;  /* 0x0000e000ff0a7b82 */ /* 0x000e620000000a00 */
[----:B------:R-:W-:-:S07]  /*0a20*/  LEA R25, R7, R4, 0x1 ;  /* 0x0000000407197211 */ /* 0x000fce00078e08ff */
[----:B------:R-:W2:Y:S01]  /*0a30*/  LDC.64 R12, c[0x0][0x388] ;  /* 0x0000e200ff0c7b82 */ /* 0x000ea20000000a00 */
[----:B-1----:R-:W-:-:S06]  /*0a40*/  IMAD.WIDE.U32 R20, R25, 0x4, R10 ;  /* 0x0000000419147825 */ /* 0x002fcc00078e000a */
[----:B0-----:R-:W3:Y:S01]  /*0a50*/  LDG.E R21, desc[UR10][R20.64] ;  /* 0x0000000a14157981 */ /* 0x001ee2000c1e1900 */
[----:B--2---:R-:W-:-:S06]  /*0a60*/  IMAD.WIDE.U32 R18, R25, 0x4, R12 ;  /* 0x0000000419127825 */ /* 0x004fcc00078e000c */
[----:B------:R-:W2:Y:S01]  /*0a70*/  LDG.E R19, desc[UR10][R18.64] ;  /* 0x0000000a12137981 */ /* 0x000ea2000c1e1900 */
[----:B------:R-:W-:-:S05]  /*0a80*/  IADD3 R29, PT, PT, R25, 0x2, RZ ;  /* 0x00000002191d7810 */ /* 0x000fca0007ffe0ff */
[----:B------:R-:W-:-:S04]  /*0a90*/  IMAD.WIDE.U32 R16, R29, 0x4, R10 ;  /* 0x000000041d107825 */ /* 0x000fc800078e000a */
[----:B------:R-:W-:Y:S01]  /*0aa0*/  IMAD.WIDE.U32 R28, R29, 0x4, R12 ;  /* 0x000000041d1c7825 */ /* 0x000fe200078e000c */
[----:B---3--:R-:W-:Y:S04]  /*0ab0*/  STS [R8], R21 ;  /* 0x0000001508007388 */ /* 0x008fe80000000800 */
[----:B--2---:R0:W-:Y:S01]  /*0ac0*/  STS [R2], R19 ;  /* 0x0000001302007388 */ /* 0x0041e20000000800 */
[----:B------:R-:W-:Y:S06]  /*0ad0*/  BAR.SYNC.DEFER_BLOCKING 0x0 ;  /* 0x0000000000007b1d */ /* 0x000fec0000010000 */
[----:B------:R-:W-:Y:S04]  /*0ae0*/  LDS R22, [R6] ;  /* 0x0000000006167984 */ /* 0x000fe80000000800 */
[----:B------:R-:W-:Y:S04]  /*0af0*/  LDS R24, [R6+0x8] ;  /* 0x0000080006187984 */ /* 0x000fe80000000800 */
[----:B------:R-:W1:Y:S01]  /*0b00*/  LDS.64 R14, [R5] ;  /* 0x00000000050e7984 */ /* 0x000e620000000a00 */
[----:B------:R-:W-:Y:S06]  /*0b10*/  BAR.SYNC.DEFER_BLOCKING 0x0 ;  /* 0x0000000000007b1d */ /* 0x000fec0000010000 */
[----:B------:R2:W3:Y:S04]  /*0b20*/  LDG.E R23, desc[UR10][R16.64] ;  /* 0x0000000a10177981 */ /* 0x0004e8000c1e1900 */
[----:B------:R-:W4:Y:S01]  /*0b30*/  LDG.E R29, desc[UR10][R28.64] ;  /* 0x0000000a1c1d7981 */ /* 0x000f22000c1e1900 */
[----:B------:R-:W-:-:S05]  /*0b40*/  IADD3 R27, PT, PT, R25, 0x4, RZ ;  /* 0x00000004191b7810 */ /* 0x000fca0007ffe0ff */
[----:B--2---:R-:W-:-:S04]  /*0b50*/  IMAD.WIDE.U32 R16, R27, 0x4, R10 ;  /* 0x000000041b107825 */ /* 0x004fc800078e000a */
[----:B0-----:R-:W-:Y:S01]  /*0b60*/  IMAD.WIDE.U32 R18, R27, 0x4, R12 ;  /* 0x000000041b127825 */ /* 0x001fe200078e000c */
[----:B---3--:R-:W-:Y:S04]  /*0b70*/  STS [R8], R23 ;  /* 0x0000001708007388 */ /* 0x008fe80000000800 */
[----:B----4-:R0:W-:Y:S01]  /*0b80*/  STS [R2], R29 ;  /* 0x0000001d02007388 */ /* 0x0101e20000000800 */
[----:B------:R-:W-:Y:S06]  /*0b90*/  BAR.SYNC.DEFER_BLOCKING 0x0 ;  /* 0x0000000000007b1d */ /* 0x000fec0000010000 */
[----:B------:R-:W-:Y:S04]  /*0ba0*/  LDS R23, [R6] ;  /* 0x0000000006177984 */ /* 0x000fe80000000800 */
[----:B------:R-:W-:Y:S04]  /*0bb0*/  LDS R26, [R6+0x8] ;  /* 0x00000800061a7984 */ /* 0x000fe80000000800 */
[----:B------:R-:W2:Y:S01]  /*0bc0*/  LDS.64 R20, [R5] ;  /* 0x0000000005147984 */ /* 0x000ea20000000a00 */
[----:B------:R-:W-:Y:S06]  /*0bd0*/  BAR.SYNC.DEFER_BLOCKING 0x0 ;  /* 0x0000000000007b1d */ /* 0x000fec0000010000 */
[----:B------:R3:W4:Y:S04]  /*0be0*/  LDG.E R27, desc[UR10][R16.64] ;  /* 0x0000000a101b7981 */ /* 0x000728000c1e1900 */
[----:B------:R-:W5:Y:S01]  /*0bf0*/  LDG.E R19, desc[UR10][R18.64] ;  /* 0x0000000a12137981 */ /* 0x000f62000c1e1900 */
[----:B------:R-:W-:-:S05]  /*0c00*/  IADD3 R25, PT, PT, R25, 0x6, RZ ;  /* 0x0000000619197810 */ /* 0x000fca0007ffe0ff */
[----:B0-----:R-:W-:-:S04]  /*0c10*/  IMAD.WIDE.U32 R28, R25, 0x4, R10 ;  /* 0x00000004191c7825 */ /* 0x001fc800078e000a */
[----:B---3--:R-:W-:Y:S01]  /*0c20*/  IMAD.WIDE.U32 R16, R25, 0x4, R12 ;  /* 0x0000000419107825 */ /* 0x008fe200078e000c */
[----:B----4-:R-:W-:Y:S04]  /*0c30*/  STS [R8], R27 ;  /* 0x0000001b08007388 */ /* 0x010fe80000000800 */
[----:B-----5:R-:W-:Y:S01]  /*0c40*/  STS [R2], R19 ;  /* 0x0000001302007388 */ /* 0x020fe20000000800 */
[----:B------:R-:W-:Y:S06]  /*0c50*/  BAR.SYNC.DEFER_BLOCKING 0x0 ;  /* 0x0000000000007b1d */ /* 0x000fec0000010000 */
[----:B------:R-:W-:Y:S04]  /*0c60*/  LDS R27, [R6] ;  /* 0x00000000061b7984 */ /* 0x000fe80000000800 */
[----:B------:R-:W-:Y:S04]  /*0c70*/  LDS R25, [R6+0x8] ;  /* 0x0000080006197984 */ /* 0x000fe80000000800 */
[----:B------:R-:W0:Y:S01]  /*0c80*/  LDS.64 R10, [R5] ;  /* 0x00000000050a7984 */ /* 0x000e220000000a00 */
[----:B------:R-:W-:Y:S06]  /*0c90*/  BAR.SYNC.DEFER_BLOCKING 0x0 ;  /* 0x0000000000007b1d */ /* 0x000fec0000010000 */
[----:B------:R-:W3:Y:S04]  /*0ca0*/  LDG.E R29, desc[UR10][R28.64] ;  /* 0x0000000a1c1d7981 */ /* 0x000ee8000c1e1900 */
[----:B------:R-:W4:Y:S01]  /*0cb0*/  LDG.E R17, desc[UR10][R16.64] ;  /* 0x0000000a10117981 */ /* 0x000f22000c1e1900 */
[----:B-1----:R-:W-:-:S04]  /*0cc0*/  FFMA R9, R14, R22, R9 ;  /* 0x000000160e097223 */ /* 0x002fc80000000009 */
[----:B------:R-:W-:-:S04]  /*0cd0*/  FFMA R9, R24, R15, R9 ;  /* 0x0000000f18097223 */ /* 0x000fc80000000009 */
[----:B--2---:R-:W-:-:S04]  /*0ce0*/  FFMA R9, R20, R23, R9 ;  /* 0x0000001714097223 */ /* 0x004fc80000000009 */
[----:B------:R-:W-:-:S04]  /*0cf0*/  FFMA R9, R26, R21, R9 ;  /* 0x000000151a097223 */ /* 0x000fc80000000009 */
[----:B0-----:R-:W-:-:S04]  /*0d00*/  FFMA R10, R10, R27, R9 ;  /* 0x0000001b0a0a7223 */ /* 0x001fc80000000009 */
[----:B------:R-:W-:Y:S01]  /*0d10*/  FFMA R11, R25, R11, R10 ;  /* 0x0000000b190b7223 */ /* 0x000fe2000000000a */
[----:B------:R-:W-:Y:S01]  /*0d20*/  IADD3 R7, PT, PT, R7, 0x4, RZ ;  /* 0x0000000407077810 */ /* 0x000fe20007ffe0ff */
[----:B---3--:R-:W-:Y:S04]  /*0d30*/  STS [R8], R29 ;  /* 0x0000001d08007388 */ /* 0x008fe80000000800 */
        /* <DEDUP_REMOVED lines=8> */
.L_x_3:
[----:B------:R-:W-:Y:S05]  /*0dc0*/  BRA.U !UP1, `(.L_x_0) ;  /* 0x0000000109cc7547 */ /* 0x000fea000b800000 */
[----:B------:R-:W-:Y:S02]  /*0dd0*/  UISETP.NE.AND UP0, UPT, UR4, 0x1, UPT ;  /* 0x000000010400788c */ /* 0x000fe4000bf05270 */
[----:B------:R-:W-:-:S07]  /*0de0*/  ULOP3.LUT UP1, URZ, UR12, 0x2, URZ, 0xc0, !UPT ;  /* 0x000000020cff7892 */ /* 0x000fce000f82c0ff */
        /* <DEDUP_REMOVED lines=12> */
[----:B--2---:R-:W-:Y:S01]  /*0eb0*/  STS [R2], R17 ;  /* 0x0000001102007388 */ /* 0x004fe20000000800 */
[----:B------:R-:W-:Y:S06]  /*0ec0*/  BAR.SYNC.DEFER_BLOCKING 0x0 ;  /* 0x0000000000007b1d */ /* 0x000fec0000010000 */
[----:B------:R-:W-:Y:S04]  /*0ed0*/  LDS R20, [R6] ;  /* 0x0000000006147984 */ /* 0x000fe80000000800 */
[----:B------:R-:W-:Y:S04]  /*0ee0*/  LDS R21, [R6+0x8] ;  /* 0x0000080006157984 */ /* 0x000fe80000000800 */
[----:B------:R-:W0:Y:S01]  /*0ef0*/  LDS.64 R10, [R5] ;  /* 0x00000000050a7984 */ /* 0x000e220000000a00 */
[----:B------:R-:W-:Y:S06]  /*0f00*/  BAR.SYNC.DEFER_BLOCKING 0x0 ;  /* 0x0000000000007b1d */ /* 0x000fec0000010000 */
[----:B------:R-:W2:Y:S04]  /*0f10*/  LDG.E R13, desc[UR10][R12.64] ;  /* 0x0000000a0c0d7981 */ /* 0x000ea8000c1e1900 */
[----:B------:R-:W3:Y:S01]  /*0f20*/  LDG.E R15, desc[UR10][R14.64] ;  /* 0x0000000a0e0f7981 */ /* 0x000ee2000c1e1900 */
[----:B0-----:R-:W-:-:S04]  /*0f30*/  FFMA R10, R10, R20, R9 ;  /* 0x000000140a0a7223 */ /* 0x001fc80000000009 */
[----:B------:R-:W-:Y:S01]  /*0f40*/  FFMA R11, R21, R11, R10 ;  /* 0x0000000b150b7223 */ /* 0x000fe2000000000a */
[----:B------:R-:W-:Y:S01]  /*0f50*/  IADD3 R7, PT, PT, R7, 0x2, RZ ;  /* 0x0000000207077810 */ /* 0x000fe20007ffe0ff */
[----:B--2---:R-:W-:Y:S04]  /*0f60*/  STS [R8], R13 ;  /* 0x0000000d08007388 */ /* 0x004fe80000000800 */
[----:B---3--:R-:W-:Y:S01]  /*0f70*/  STS [R2], R15 ;  /* 0x0000000f02007388 */ /* 0x008fe20000000800 */
[----:B------:R-:W-:Y:S06]  /*0f80*/  BAR.SYNC.DEFER_BLOCKING 0x0 ;  /* 0x0000000000007b1d */ /* 0x000fec0000010000 */
[----:B------:R-:W-:Y:S04]  /*0f90*/  LDS R18, [R6] ;  /* 0x0000000006127984 */ /* 0x000fe80000000800 */
[----:B------:R-:W0:Y:S04]  /*0fa0*/  LDS.64 R16, [R5] ;  /* 0x0000000005107984 */ /* 0x000e280000000a00 */
[----:B------:R-:W1:Y:S01]  /*0fb0*/  LDS R19, [R6+0x8] ;  /* 0x0000080006137984 */ /* 0x000e620000000800 */
[----:B0-----:R-:W-:-:S04]  /*0fc0*/  FFMA R16, R16, R18, R11 ;  /* 0x0000001210107223 */ /* 0x001fc8000000000b */
[----:B-1----:R-:W-:Y:S01]  /*0fd0*/  FFMA R9, R19, R17, R16 ;  /* 0x0000001113097223 */ /* 0x002fe20000000010 */
[----:B------:R-:W-:Y:S06]  /*0fe0*/  BAR.SYNC.DEFER_BLOCKING 0x0 ;  /* 0x0000000000007b1d */ /* 0x000fec0000010000 */
.L_x_4:
[----:B------:R-:W-:Y:S05]  /*0ff0*/  BRA.U !UP1, `(.L_x_0) ;  /* 0x0000000109407547 */ /* 0x000fea000b800000 */
[----:B------:R-:W1:Y:S01]  /*1000*/  LDC.64 R10, c[0x0][0x380] ;  /* 0x0000e000ff0a7b82 */ /* 0x000e620000000a00 */
[----:B------:R-:W-:-:S07]  /*1010*/  LEA R7, R7, R4, 0x1 ;  /* 0x0000000407077211 */ /* 0x000fce00078e08ff */
[----:B------:R-:W2:Y:S01]  /*1020*/  LDC.64 R12, c[0x0][0x388] ;  /* 0x0000e200ff0c7b82 */ /* 0x000ea20000000a00 */
[----:B-1----:R-:W-:-:S06]  /*1030*/  IMAD.WIDE.U32 R10, R7, 0x4, R10 ;  /* 0x00000004070a7825 */ /* 0x002fcc00078e000a */
[----:B0-----:R-:W3:Y:S01]  /*1040*/  LDG.E R11, desc[UR10][R10.64] ;  /* 0x0000000a0a0b7981 */ /* 0x001ee2000c1e1900 */
[----:B--2---:R-:W-:-:S06]  /*1050*/  IMAD.WIDE.U32 R12, R7, 0x4, R12 ;  /* 0x00000004070c7825 */ /* 0x004fcc00078e000c */
[----:B------:R-:W2:Y:S04]  /*1060*/  LDG.E R13, desc[UR10][R12.64] ;  /* 0x0000000a0c0d7981 */ /* 0x000ea8000c1e1900 */
[----:B---3--:R-:W-:Y:S04]  /*1070*/  STS [R8], R11 ;  /* 0x0000000b08007388 */ /* 0x008fe80000000800 */
[----:B--2---:R-:W-:Y:S01]  /*1080*/  STS [R2], R13 ;  /* 0x0000000d02007388 */ /* 0x004fe20000000800 */
[----:B------:R-:W-:Y:S06]  /*1090*/  BAR.SYNC.DEFER_BLOCKING 0x0 ;  /* 0x0000000000007b1d */ /* 0x000fec0000010000 */
[----:B------:R-:W-:Y:S04]  /*10a0*/  LDS R7, [R6] ;  /* 0x0000000006077984 */ /* 0x000fe80000000800 */
[----:B------:R-:W0:Y:S04]  /*10b0*/  LDS.64 R4, [R5] ;  /* 0x0000000005047984 */ /* 0x000e280000000a00 */
[----:B------:R-:W1:Y:S01]  /*10c0*/  LDS R15, [R6+0x8] ;  /* 0x00000800060f7984 */ /* 0x000e620000000800 */
[----:B0-----:R-:W-:-:S04]  /*10d0*/  FFMA R4, R4, R7, R9 ;  /* 0x0000000704047223 */ /* 0x001fc80000000009 */
[----:B-1----:R-:W-:Y:S01]  /*10e0*/  FFMA R9, R15, R5, R4 ;  /* 0x000000050f097223 */ /* 0x002fe20000000004 */
[----:B------:R-:W-:Y:S06]  /*10f0*/  BAR.SYNC.DEFER_BLOCKING 0x0 ;  /* 0x0000000000007b1d */ /* 0x000fec0000010000 */
.L_x_0:
[----:B------:R-:W1:Y:S01]  /*1100*/  LDC.64 R4, c[0x0][0x390] ;  /* 0x0000e400ff047b82 */ /* 0x000e620000000a00 */
[----:B------:R-:W-:-:S04]  /*1110*/  IMAD R3, R3, UR12, R0 ;  /* 0x0000000c03037c24 */ /* 0x000fc8000f8e0200 */
[----:B-1----:R-:W-:-:S05]  /*1120*/  IMAD.WIDE R2, R3, 0x4, R4 ;  /* 0x0000000403027825 */ /* 0x002fca00078e0204 */
[----:B0-----:R-:W-:Y:S01]  /*1130*/  STG.E desc[UR10][R2.64], R9 ;  /* 0x0000000902007986 */ /* 0x001fe2000c10190a */
[----:B------:R-:W-:Y:S05]  /*1140*/  EXIT ;  /* 0x000000000000794d */ /* 0x000fea0003800000 */
.L_x_5:
[----:B------:R-:W-:-:S00]  /*1150*/  BRA `(.L_x_5) ;  /* 0xfffffffc00fc7947 */ /* 0x000fc0000383ffff */
[----:B------:R-:W-:-:S00]  /*1160*/  NOP ;  /* 0x0000000000007918 */ /* 0x000fc00000000000 */
        /* <DEDUP_REMOVED lines=9> */
.L_x_6:


//--------------------- .nv.shared._Z4mmulPKfS0_Pfi --------------------------
	.section	.nv.shared._Z4mmulPKfS0_Pfi,"aw",@nobits
	.sectionflags	@""
	.align	4
.nv.shared._Z4mmulPKfS0_Pfi:
	.zero		1056


//--------------------- .nv.shared.reserved.0     --------------------------
	.section	.nv.shared.reserved.0,"aw",@nobits
	.weak		__nv_reservedSMEM_offset_0_alias
	.size		__nv_reservedSMEM_offset_0_alias, 0, 64
	.other		__nv_reservedSMEM_offset_0_alias,@"STO_CUDA_RESERVED_SHARED STV_DEFAULT"
__nv_reservedSMEM_offset_0_alias:
	.zero		0
	.zero		64


//--------------------- .nv.constant0._Z4mmulPKfS0_Pfi --------------------------
	.section	.nv.constant0._Z4mmulPKfS0_Pfi,"a",@progbits
	.sectionflags	@""
	.align	4
.nv.constant0._Z4mmulPKfS0_Pfi:
	.zero		924


//--------------------- SYMBOLS --------------------------

	.type		.nv.reservedSmem.offset0,@object
	.size		.nv.reservedSmem.offset0,0x4
	.type		.nv.reservedSmem.cap,@object
	.size		.nv.reservedSmem.cap,0x4
